//
// Generated by NVIDIA NVVM Compiler
//
// Compiler Build ID: CL-36424714
// Cuda compilation tools, release 13.0, V13.0.88
// Based on NVVM 20.0.0
//

.version 9.0
.target sm_100
.address_size 64

	// .globl	_Z10nn_SigmoidPf

.visible .entry _Z10nn_SigmoidPf(
	.param .u64 .ptr .align 1 _Z10nn_SigmoidPf_param_0
)
{
	.reg .b32 	%r<4>;
	.reg .b32 	%f<15>;
	.reg .b64 	%rd<5>;

	ld.param.u64 	%rd1, [_Z10nn_SigmoidPf_param_0];
	cvta.to.global.u64 	%rd2, %rd1;
	mov.u32 	%r1, %tid.x;
	mul.wide.u32 	%rd3, %r1, 4;
	add.s64 	%rd4, %rd2, %rd3;
	ld.global.f32 	%f1, [%rd4];
	fma.rn.f32 	%f2, %f1, 0fBBBB989D, 0f3F000000;
	cvt.sat.f32.f32 	%f3, %f2;
	mov.f32 	%f4, 0f4B400001;
	mov.f32 	%f5, 0f437C0000;
	fma.rm.f32 	%f6, %f3, %f5, %f4;
	add.f32 	%f7, %f6, 0fCB40007F;
	neg.f32 	%f8, %f7;
	fma.rn.f32 	%f9, %f1, 0fBFB8AA3B, %f8;
	fma.rn.f32 	%f10, %f1, 0fB2A57060, %f9;
	mov.b32 	%r2, %f6;
	shl.b32 	%r3, %r2, 23;
	mov.b32 	%f11, %r3;
	ex2.approx.ftz.f32 	%f12, %f10;
	fma.rn.f32 	%f13, %f12, %f11, 0f3F800000;
	rcp.rn.f32 	%f14, %f13;
	st.global.f32 	[%rd4], %f14;
	ret;

}


// ===== COMPILED SASS (sm_100) =====

	.target	sm_100

	.elftype	@"ET_EXEC"


//--------------------- .note.nv.tkinfo           --------------------------
	.section	.note.nv.tkinfo,"",@"SHT_NOTE"
	.sectionflags	@"SHF_NOTE_NV_TKINFO"
	.tkinfo
        /*0018*/ 	.word	0x00000002
        /*0030*/ 	.string	""
        /*0030*/ 	.string	"ptxas"
        /*0030*/ 	.string	"Cuda compilation tools, release 13.0, V13.0.88"
        /*0030*/ 	.string	"Build cuda_13.0.r13.0/compiler.36424714_0"
        /*0030*/ 	.string	"-arch sm_100 -m 64 "



//--------------------- .note.nv.cuinfo           --------------------------
	.section	.note.nv.cuinfo,"",@"SHT_NOTE"
	.sectionflags	@"SHF_NOTE_NV_CUINFO"
        /*0018*/ 	.short	0x0002
        /*001a*/ 	.short	0x0064
        /*001c*/ 	.short	0x0082
	.zero		2


//--------------------- .nv.info                  --------------------------
	.section	.nv.info,"",@"SHT_CUDA_INFO"
	.align	4


	//----- nvinfo : EIATTR_REGCOUNT
	.align		4
        /*0000*/ 	.byte	0x04, 0x2f
        /*0002*/ 	.short	(.L_1 - .L_0)
	.align		4
.L_0:
        /*0004*/ 	.word	index@(_Z10nn_SigmoidPf)
        /*0008*/ 	.word	0x0000000f


	//----- nvinfo : EIATTR_FRAME_SIZE
	.align		4
.L_1:
        /*000c*/ 	.byte	0x04, 0x11
        /*000e*/ 	.short	(.L_3 - .L_2)
	.align		4
.L_2:
        /*0010*/ 	.word	index@($__internal_0_$__cuda_sm20_rcp_rn_f32_slowpath)
        /*0014*/ 	.word	0x00000000


	//----- nvinfo : EIATTR_FRAME_SIZE
	.align		4
.L_3:
        /*0018*/ 	.byte	0x04, 0x11
        /*001a*/ 	.short	(.L_5 - .L_4)
	.align		4
.L_4:
        /*001c*/ 	.word	index@(_Z10nn_SigmoidPf)
        /*0020*/ 	.word	0x00000000


	//----- nvinfo : EIATTR_MIN_STACK_SIZE
	.align		4
.L_5:
        /*0024*/ 	.byte	0x04, 0x12
        /*0026*/ 	.short	(.L_7 - .L_6)
	.align		4
.L_6:
        /*0028*/ 	.word	index@(_Z10nn_SigmoidPf)
        /*002c*/ 	.word	0x00000000
.L_7:


//--------------------- .nv.compat                --------------------------
	.section	.nv.compat,"",@"SHT_CUDA_COMPAT_INFO"
	.align	4
        /*0000*/ 	.byte	0x02, 0x09, 0x00, 0x00, 0x02, 0x02, 0x01, 0x00, 0x02, 0x05, 0x05, 0x00, 0x03, 0x07, 0x01, 0x01
        /*0010*/ 	.byte	0x02, 0x03, 0x00, 0x00, 0x02, 0x06, 0x01, 0x00, 0x04, 0x0b, 0x08, 0x00, 0x09, 0x00, 0x00, 0x00
        /*0020*/ 	.byte	0x00, 0x00, 0x00, 0x00


//--------------------- .nv.info._Z10nn_SigmoidPf --------------------------
	.section	.nv.info._Z10nn_SigmoidPf,"",@"SHT_CUDA_INFO"
	.sectionflags	@""
	.align	4


	//----- nvinfo : EIATTR_CUDA_API_VERSION
	.align		4
        /*0000*/ 	.byte	0x04, 0x37
        /*0002*/ 	.short	(.L_9 - .L_8)
.L_8:
        /*0004*/ 	.word	0x00000082


	//----- nvinfo : EIATTR_KPARAM_INFO
	.align		4
.L_9:
        /*0008*/ 	.byte	0x04, 0x17
        /*000a*/ 	.short	(.L_11 - .L_10)
.L_10:
        /*000c*/ 	.word	0x00000000
        /*0010*/ 	.short	0x0000
        /*0012*/ 	.short	0x0000
        /*0014*/ 	.byte	0x00, 0xf5, 0x21, 0x00


	//----- nvinfo : EIATTR_SPARSE_MMA_MASK
	.align		4
.L_11:
        /*0018*/ 	.byte	0x03, 0x50
        /*001a*/ 	.short	0x0000


	//----- nvinfo : EIATTR_MAXREG_COUNT
	.align		4
        /*001c*/ 	.byte	0x03, 0x1b
        /*001e*/ 	.short	0x00ff


	//----- nvinfo : EIATTR_MERCURY_ISA_VERSION
	.align		4
        /*0020*/ 	.byte	0x03, 0x5f
        /*0022*/ 	.short	0x0101


	//----- nvinfo : EIATTR_VRC_CTA_INIT_COUNT
	.align		4
        /*0024*/ 	.byte	0x02, 0x4a
	.zero		1
	.zero		1


	//----- nvinfo : EIATTR_EXIT_INSTR_OFFSETS
	.align		4
        /*0028*/ 	.byte	0x04, 0x1c
        /*002a*/ 	.short	(.L_13 - .L_12)


	//   ....[0]....
.L_12:
        /*002c*/ 	.word	0x000001e0


	//----- nvinfo : EIATTR_CRS_STACK_SIZE
	.align		4
.L_13:
        /*0030*/ 	.byte	0x04, 0x1e
        /*0032*/ 	.short	(.L_15 - .L_14)
.L_14:
        /*0034*/ 	.word	0x00000000


	//----- nvinfo : EIATTR_CBANK_PARAM_SIZE
	.align		4
.L_15:
        /*0038*/ 	.byte	0x03, 0x19
        /*003a*/ 	.short	0x0008


	//----- nvinfo : EIATTR_PARAM_CBANK
	.align		4
        /*003c*/ 	.byte	0x04, 0x0a
        /*003e*/ 	.short	(.L_17 - .L_16)
	.align		4
.L_16:
        /*0040*/ 	.word	index@(.nv.constant0._Z10nn_SigmoidPf)
        /*0044*/ 	.short	0x0380
        /*0046*/ 	.short	0x0008


	//----- nvinfo : EIATTR_SW_WAR
	.align		4
.L_17:
        /*0048*/ 	.byte	0x04, 0x36
        /*004a*/ 	.short	(.L_19 - .L_18)
.L_18:
        /*004c*/ 	.word	0x00000008
.L_19:


//--------------------- .nv.callgraph             --------------------------
	.section	.nv.callgraph,"",@"SHT_CUDA_CALLGRAPH"
	.align	4
	.sectionentsize	8
	.align		4
        /*0000*/ 	.word	0x00000000
	.align		4
        /*0004*/ 	.word	0xffffffff
	.align		4
        /*0008*/ 	.word	0x00000000
	.align		4
        /*000c*/ 	.word	0xfffffffe
	.align		4
        /*0010*/ 	.word	0x00000000
	.align		4
        /*0014*/ 	.word	0xfffffffd
	.align		4
        /*0018*/ 	.word	0x00000000
	.align		4
        /*001c*/ 	.word	0xfffffffc


//--------------------- .text._Z10nn_SigmoidPf    --------------------------
	.section	.text._Z10nn_SigmoidPf,"ax",@progbits
	.align	128
        .global         _Z10nn_SigmoidPf
        .type           _Z10nn_SigmoidPf,@function
        .size           _Z10nn_SigmoidPf,(.L_x_8 - _Z10nn_SigmoidPf)
        .other          _Z10nn_SigmoidPf,@"STO_CUDA_ENTRY STV_DEFAULT"
_Z10nn_SigmoidPf:
.text._Z10nn_SigmoidPf:
[----:B------:R-:W-:Y:S01]  /*0000*/  LDC R1, c[0x0][0x37c] ;  /* 0x0000df00ff017b82 */ /* 0x000fe20000000800 */
[----:B------:R-:W0:Y:S07]  /*0010*/  S2R R3, SR_TID.X ;  /* 0x0000000000037919 */ /* 0x000e2e0000002100 */
[----:B------:R-:W0:Y:S01]  /*0020*/  LDC.64 R4, c[0x0][0x380] ;  /* 0x0000e000ff047b82 */ /* 0x000e220000000a00 */
[----:B------:R-:W1:Y:S01]  /*0030*/  LDCU.64 UR4, c[0x0][0x358] ;  /* 0x00006b00ff0477ac */ /* 0x000e620008000a00 */
[----:B0-----:R-:W-:-:S05]  /*0040*/  IMAD.WIDE.U32 R4, R3, 0x4, R4 ;  /* 0x0000000403047825 */ /* 0x001fca00078e0004 */
[----:B-1----:R-:W2:Y:S01]  /*0050*/  LDG.E R0, desc[UR4][R4.64] ;  /* 0x0000000404007981 */ /* 0x002ea2000c1e1900 */
[----:B------:R-:W-:Y:S01]  /*0060*/  IMAD.MOV.U32 R3, RZ, RZ, 0x3bbb989d ;  /* 0x3bbb989dff037424 */ /* 0x000fe200078e00ff */
[----:B------:R-:W-:Y:S01]  /*0070*/  BSSY.RECONVERGENT B0, `(.L_x_0) ;  /* 0x0000015000007945 */ /* 0x000fe20003800200 */
[----:B------:R-:W-:Y:S02]  /*0080*/  IMAD.MOV.U32 R7, RZ, RZ, 0x437c0000 ;  /* 0x437c0000ff077424 */ /* 0x000fe400078e00ff */
[----:B--2---:R-:W-:-:S04]  /*0090*/  FFMA.SAT R2, R0, -R3, 0.5 ;  /* 0x3f00000000027423 */ /* 0x004fc80000002803 */
[----:B------:R-:W-:-:S04]  /*00a0*/  FFMA.RM R2, R2, R7, 12582913 ;  /* 0x4b40000102027423 */ /* 0x000fc80000004007 */
[C---:B------:R-:W-:Y:S01]  /*00b0*/  FADD R3, R2.reuse, -12583039 ;  /* 0xcb40007f02037421 */ /* 0x040fe20000000000 */
[----:B------:R-:W-:-:S03]  /*00c0*/  SHF.L.U32 R2, R2, 0x17, RZ ;  /* 0x0000001702027819 */ /* 0x000fc600000006ff */
[----:B------:R-:W-:-:S04]  /*00d0*/  FFMA R3, R0, -1.4426950216293334961, -R3 ;  /* 0xbfb8aa3b00037823 */ /* 0x000fc80000000803 */
[----:B------:R-:W-:-:S06]  /*00e0*/  FFMA R3, R0, -1.925963033500011079e-08, R3 ;  /* 0xb2a5706000037823 */ /* 0x000fcc0000000003 */
[----:B------:R-:W0:Y:S02]  /*00f0*/  MUFU.EX2 R3, R3 ;  /* 0x0000000300037308 */ /* 0x000e240000000800 */
[----:B0-----:R-:W-:-:S04]  /*0100*/  FFMA R0, R2, R3, 1 ;  /* 0x3f80000002007423 */ /* 0x001fc80000000003 */
[----:B------:R-:W-:-:S05]  /*0110*/  VIADD R2, R0, 0x1800000 ;  /* 0x0180000000027836 */ /* 0x000fca0000000000 */
[----:B------:R-:W-:-:S04]  /*0120*/  LOP3.LUT R2, R2, 0x7f800000, RZ, 0xc0, !PT ;  /* 0x7f80000002027812 */ /* 0x000fc800078ec0ff */
[----:B------:R-:W-:-:S13]  /*0130*/  ISETP.GT.U32.AND P0, PT, R2, 0x1ffffff, PT ;  /* 0x01ffffff0200780c */ /* 0x000fda0003f04070 */
[----:B------:R-:W-:Y:S05]  /*0140*/  @P0 BRA `(.L_x_1) ;  /* 0x00000000000c0947 */ /* 0x000fea0003800000 */
[----:B------:R-:W-:-:S07]  /*0150*/  MOV R6, 0x170 ;  /* 0x0000017000067802 */ /* 0x000fce0000000f00 */
[----:B------:R-:W-:Y:S05]  /*0160*/  CALL.REL.NOINC `($__internal_0_$__cuda_sm20_rcp_rn_f32_slowpath) ;  /* 0x0000000000207944 */ /* 0x000fea0003c00000 */
[----:B------:R-:W-:Y:S05]  /*0170*/  BRA `(.L_x_2) ;  /* 0x0000000000107947 */ /* 0x000fea0003800000 */
.L_x_1:
[----:B------:R-:W0:Y:S02]  /*0180*/  MUFU.RCP R3, R0 ;  /* 0x0000000000037308 */ /* 0x000e240000001000 */
[----:B0-----:R-:W-:-:S04]  /*0190*/  FFMA R2, R0, R3, -1 ;  /* 0xbf80000000027423 */ /* 0x001fc80000000003 */
[----:B------:R-:W-:-:S04]  /*01a0*/  FADD.FTZ R2, -R2, -RZ ;  /* 0x800000ff02027221 */ /* 0x000fc80000010100 */
[----:B------:R-:W-:-:S07]  /*01b0*/  FFMA R3, R3, R2, R3 ;  /* 0x0000000203037223 */ /* 0x000fce0000000003 */
.L_x_2:
[----:B------:R-:W-:Y:S05]  /*01c0*/  BSYNC.RECONVERGENT B0 ;  /* 0x0000000000007941 */ /* 0x000fea0003800200 */
.L_x_0:
[----:B------:R-:W-:Y:S01]  /*01d0*/  STG.E desc[UR4][R4.64], R3 ;  /* 0x0000000304007986 */ /* 0x000fe2000c101904 */
[----:B------:R-:W-:Y:S05]  /*01e0*/  EXIT ;  /* 0x000000000000794d */ /* 0x000fea0003800000 */
        .weak           $__internal_0_$__cuda_sm20_rcp_rn_f32_slowpath
        .type           $__internal_0_$__cuda_sm20_rcp_rn_f32_slowpath,@function
        .size           $__internal_0_$__cuda_sm20_rcp_rn_f32_slowpath,(.L_x_8 - $__internal_0_$__cuda_sm20_rcp_rn_f32_slowpath)
$__internal_0_$__cuda_sm20_rcp_rn_f32_slowpath:
[----:B------:R-:W-:Y:S01]  /*01f0*/  IMAD.SHL.U32 R2, R0, 0x2, RZ ;  /* 0x0000000200027824 */ /* 0x000fe200078e00ff */
[----:B------:R-:W-:Y:S04]  /*0200*/  BSSY.RECONVERGENT B1, `(.L_x_3) ;  /* 0x0000030000017945 */ /* 0x000fe80003800200 */
[----:B------:R-:W-:-:S04]  /*0210*/  SHF.R.U32.HI R2, RZ, 0x18, R2 ;  /* 0x00000018ff027819 */ /* 0x000fc80000011602 */
[----:B------:R-:W-:-:S13]  /*0220*/  ISETP.NE.U32.AND P0, PT, R2, RZ, PT ;  /* 0x000000ff0200720c */ /* 0x000fda0003f05070 */
[----:B------:R-:W-:Y:S05]  /*0230*/  @P0 BRA `(.L_x_4) ;  /* 0x0000000000280947 */ /* 0x000fea0003800000 */
[----:B------:R-:W-:-:S04]  /*0240*/  SHF.L.U32 R2, R0, 0x1, RZ ;  /* 0x0000000100027819 */ /* 0x000fc800000006ff */
[----:B------:R-:W-:-:S13]  /*0250*/  ISETP.NE.AND P0, PT, R2, RZ, PT ;  /* 0x000000ff0200720c */ /* 0x000fda0003f05270 */
[----:B------:R-:W-:Y:S01]  /*0260*/  @P0 FFMA R7, R0, 1.84467440737095516160e+19, RZ ;  /* 0x5f80000000070823 */ /* 0x000fe200000000ff */
[----:B------:R-:W-:Y:S08]  /*0270*/  @!P0 MUFU.RCP R3, R0 ;  /* 0x0000000000038308 */ /* 0x000ff00000001000 */
[----:B------:R-:W0:Y:S02]  /*0280*/  @P0 MUFU.RCP R2, R7 ;  /* 0x0000000700020308 */ /* 0x000e240000001000 */
[----:B0-----:R-:W-:-:S04]  /*0290*/  @P0 FFMA R8, R7, R2, -1 ;  /* 0xbf80000007080423 */ /* 0x001fc80000000002 */
[----:B------:R-:W-:-:S04]  /*02a0*/  @P0 FADD.FTZ R9, -R8, -RZ ;  /* 0x800000ff08090221 */ /* 0x000fc80000010100 */
[----:B------:R-:W-:-:S04]  /*02b0*/  @P0 FFMA R2, R2, R9, R2 ;  /* 0x0000000902020223 */ /* 0x000fc80000000002 */
[----:B------:R-:W-:Y:S01]  /*02c0*/  @P0 FFMA R3, R2, 1.84467440737095516160e+19, RZ ;  /* 0x5f80000002030823 */ /* 0x000fe200000000ff */
[----:B------:R-:W-:Y:S06]  /*02d0*/  BRA `(.L_x_5) ;  /* 0x0000000000887947 */ /* 0x000fec0003800000 */
.L_x_4:
[----:B------:R-:W-:-:S05]  /*02e0*/  VIADD R3, R2, 0xffffff03 ;  /* 0xffffff0302037836 */ /* 0x000fca0000000000 */
[----:B------:R-:W-:-:S13]  /*02f0*/  ISETP.GT.U32.AND P0, PT, R3, 0x1, PT ;  /* 0x000000010300780c */ /* 0x000fda0003f04070 */
[----:B------:R-:W-:Y:S05]  /*0300*/  @P0 BRA `(.L_x_6) ;  /* 0x0000000000780947 */ /* 0x000fea0003800000 */
[----:B------:R-:W-:Y:S01]  /*0310*/  LOP3.LUT R7, R0, 0x7fffff, RZ, 0xc0, !PT ;  /* 0x007fffff00077812 */ /* 0x000fe200078ec0ff */
[----:B------:R-:W-:-:S03]  /*0320*/  IMAD.MOV.U32 R12, RZ, RZ, 0x3 ;  /* 0x00000003ff0c7424 */ /* 0x000fc600078e00ff */
[----:B------:R-:W-:Y:S02]  /*0330*/  LOP3.LUT R7, R7, 0x3f800000, RZ, 0xfc, !PT ;  /* 0x3f80000007077812 */ /* 0x000fe400078efcff */
[----:B------:R-:W-:Y:S02]  /*0340*/  SHF.L.U32 R11, R12, R3, RZ ;  /* 0x000000030c0b7219 */ /* 0x000fe400000006ff */
[----:B------:R-:W0:Y:S02]  /*0350*/  MUFU.RCP R8, R7 ;  /* 0x0000000700087308 */ /* 0x000e240000001000 */
[----:B0-----:R-:W-:-:S04]  /*0360*/  FFMA R9, R7, R8, -1 ;  /* 0xbf80000007097423 */ /* 0x001fc80000000008 */
[----:B------:R-:W-:-:S04]  /*0370*/  FADD.FTZ R9, -R9, -RZ ;  /* 0x800000ff09097221 */ /* 0x000fc80000010100 */
[CCC-:B------:R-:W-:Y:S01]  /*0380*/  FFMA.RM R10, R8.reuse, R9.reuse, R8.reuse ;  /* 0x00000009080a7223 */ /* 0x1c0fe20000004008 */
[----:B------:R-:W-:-:S04]  /*0390*/  FFMA.RP R9, R8, R9, R8 ;  /* 0x0000000908097223 */ /* 0x000fc80000008008 */
[C---:B------:R-:W-:Y:S02]  /*03a0*/  LOP3.LUT R8, R10.reuse, 0x7fffff, RZ, 0xc0, !PT ;  /* 0x007fffff0a087812 */ /* 0x040fe400078ec0ff */
[----:B------:R-:W-:Y:S02]  /*03b0*/  FSETP.NEU.FTZ.AND P0, PT, R10, R9, PT ;  /* 0x000000090a00720b */ /* 0x000fe40003f1d000 */
[----:B------:R-:W-:Y:S02]  /*03c0*/  LOP3.LUT R8, R8, 0x800000, RZ, 0xfc, !PT ;  /* 0x0080000008087812 */ /* 0x000fe400078efcff */
[----:B------:R-:W-:Y:S02]  /*03d0*/  SEL R9, RZ, 0xffffffff, !P0 ;  /* 0xffffffffff097807 */ /* 0x000fe40004000000 */
[----:B------:R-:W-:Y:S02]  /*03e0*/  LOP3.LUT R10, R11, R8, RZ, 0xc0, !PT ;  /* 0x000000080b0a7212 */ /* 0x000fe400078ec0ff */
[----:B------:R-:W-:-:S02]  /*03f0*/  IADD3 R9, PT, PT, -R9, RZ, RZ ;  /* 0x000000ff09097210 */ /* 0x000fc40007ffe1ff */
[-C--:B------:R-:W-:Y:S02]  /*0400*/  SHF.R.U32.HI R10, RZ, R3.reuse, R10 ;  /* 0x00000003ff0a7219 */ /* 0x080fe4000001160a */
[----:B------:R-:W-:Y:S02]  /*0410*/  LOP3.LUT P1, RZ, R9, R3, R8, 0xf8, !PT ;  /* 0x0000000309ff7212 */ /* 0x000fe4000782f808 */
[C---:B------:R-:W-:Y:S02]  /*0420*/  LOP3.LUT P0, RZ, R10.reuse, 0x1, RZ, 0xc0, !PT ;  /* 0x000000010aff7812 */ /* 0x040fe4000780c0ff */
[----:B------:R-:W-:-:S04]  /*0430*/  LOP3.LUT P2, RZ, R10, 0x2, RZ, 0xc0, !PT ;  /* 0x000000020aff7812 */ /* 0x000fc8000784c0ff */
[----:B------:R-:W-:Y:S02]  /*0440*/  PLOP3.LUT P0, PT, P0, P1, P2, 0xe0, 0x0 ;  /* 0x000000000000781c */ /* 0x000fe40000703c20 */
[----:B------:R-:W-:Y:S02]  /*0450*/  LOP3.LUT P1, RZ, R0, 0x7fffff, RZ, 0xc0, !PT ;  /* 0x007fffff00ff7812 */ /* 0x000fe4000782c0ff */
[----:B------:R-:W-:-:S05]  /*0460*/  SEL R3, RZ, 0x1, !P0 ;  /* 0x00000001ff037807 */ /* 0x000fca0004000000 */
[----:B------:R-:W-:-:S05]  /*0470*/  IMAD.MOV R3, RZ, RZ, -R3 ;  /* 0x000000ffff037224 */ /* 0x000fca00078e0a03 */
[----:B------:R-:W-:Y:S01]  /*0480*/  ISETP.GE.AND P0, PT, R3, RZ, PT ;  /* 0x000000ff0300720c */ /* 0x000fe20003f06270 */
[----:B------:R-:W-:-:S05]  /*0490*/  VIADD R3, R2, 0xffffff04 ;  /* 0xffffff0402037836 */ /* 0x000fca0000000000 */
[----:B------:R-:W-:-:S07]  /*04a0*/  SHF.R.U32.HI R3, RZ, R3, R8 ;  /* 0x00000003ff037219 */ /* 0x000fce0000011608 */
[----:B------:R-:W-:-:S05]  /*04b0*/  @!P0 IADD3 R3, PT, PT, R3, 0x1, RZ ;  /* 0x0000000103038810 */ /* 0x000fca0007ffe0ff */
[----:B------:R-:W-:-:S05]  /*04c0*/  @!P1 IMAD.SHL.U32 R3, R3, 0x2, RZ ;  /* 0x0000000203039824 */ /* 0x000fca00078e00ff */
[----:B------:R-:W-:Y:S01]  /*04d0*/  LOP3.LUT R3, R3, 0x80000000, R0, 0xf8, !PT ;  /* 0x8000000003037812 */ /* 0x000fe200078ef800 */
[----:B------:R-:W-:Y:S06]  /*04e0*/  BRA `(.L_x_5) ;  /* 0x0000000000047947 */ /* 0x000fec0003800000 */
.L_x_6:
[----:B------:R0:W1:Y:S02]  /*04f0*/  MUFU.RCP R3, R0 ;  /* 0x0000000000037308 */ /* 0x0000640000001000 */
.L_x_5:
[----:B------:R-:W-:Y:S05]  /*0500*/  BSYNC.RECONVERGENT B1 ;  /* 0x0000000000017941 */ /* 0x000fea0003800200 */
.L_x_3:
[----:B------:R-:W-:-:S04]  /*0510*/  HFMA2 R7, -RZ, RZ, 0, 0 ;  /* 0x00000000ff077431 */ /* 0x000fc800000001ff */
[----:B01----:R-:W-:Y:S05]  /*0520*/  RET.REL.NODEC R6 `(_Z10nn_SigmoidPf) ;  /* 0xfffffff806b47950 */ /* 0x003fea0003c3ffff */
.L_x_7:
[----:B------:R-:W-:-:S00]  /*0530*/  BRA `(.L_x_7) ;  /* 0xfffffffc00fc7947 */ /* 0x000fc0000383ffff */
[----:B------:R-:W-:-:S00]  /*0540*/  NOP ;  /* 0x0000000000007918 */ /* 0x000fc00000000000 */
        /* <DEDUP_REMOVED lines=11> */
.L_x_8:


//--------------------- .nv.shared.reserved.0     --------------------------
	.section	.nv.shared.reserved.0,"aw",@nobits
	.weak		__nv_reservedSMEM_offset_0_alias
	.size		__nv_reservedSMEM_offset_0_alias, 0, 64
	.other		__nv_reservedSMEM_offset_0_alias,@"STO_CUDA_RESERVED_SHARED STV_DEFAULT"
__nv_reservedSMEM_offset_0_alias:
	.zero		0
	.zero		64


//--------------------- .nv.constant0._Z10nn_SigmoidPf --------------------------
	.section	.nv.constant0._Z10nn_SigmoidPf,"a",@progbits
	.sectionflags	@""
	.align	4
.nv.constant0._Z10nn_SigmoidPf:
	.zero		904


//--------------------- SYMBOLS --------------------------

	.type		.nv.reservedSmem.offset0,@object
	.size		.nv.reservedSmem.offset0,0x4
